//
// Generated by NVIDIA NVVM Compiler
//
// Compiler Build ID: CL-36424714
// Cuda compilation tools, release 13.0, V13.0.88
// Based on NVVM 20.0.0
//

.version 9.0
.target sm_100
.address_size 64

	// .globl	_Z9reductionPfS_
.global .align 4 .b8 precalc_xorwow_matrix[102400];
.global .align 4 .b8 precalc_xorwow_offset_matrix[102400];
.global .align 4 .b8 mrg32k3aM1[2304];
.global .align 4 .b8 mrg32k3aM2[2304];
.global .align 4 .b8 mrg32k3aM1SubSeq[2016];
.global .align 4 .b8 mrg32k3aM2SubSeq[2016];
.global .align 4 .b8 mrg32k3aM1Seq[2304];
.global .align 4 .b8 mrg32k3aM2Seq[2304];
.const .align 8 .b8 __cr_lgamma_table[72];
// _ZZ9reductionPfS_E10smem_array has been demoted

.visible .entry _Z9reductionPfS_(
	.param .u64 .ptr .align 1 _Z9reductionPfS__param_0,
	.param .u64 .ptr .align 1 _Z9reductionPfS__param_1
)
{
	.reg .pred 	%p<5>;
	.reg .b32 	%r<13>;
	.reg .b32 	%f<6>;
	.reg .b64 	%rd<9>;
	// demoted variable
	.shared .align 4 .b8 _ZZ9reductionPfS_E10smem_array[4096];
	ld.param.u64 	%rd2, [_Z9reductionPfS__param_0];
	ld.param.u64 	%rd1, [_Z9reductionPfS__param_1];
	cvta.to.global.u64 	%rd3, %rd2;
	mov.u32 	%r1, %tid.x;
	mov.u32 	%r2, %ctaid.x;
	mov.u32 	%r12, %ntid.x;
	mad.lo.s32 	%r7, %r2, %r12, %r1;
	mul.wide.s32 	%rd4, %r7, 4;
	add.s64 	%rd5, %rd3, %rd4;
	ld.global.f32 	%f1, [%rd5];
	shl.b32 	%r8, %r1, 2;
	mov.u32 	%r9, _ZZ9reductionPfS_E10smem_array;
	add.s32 	%r4, %r9, %r8;
	st.shared.f32 	[%r4], %f1;
	bar.sync 	0;
	setp.lt.u32 	%p1, %r12, 2;
	@%p1 bra 	$L__BB0_4;
$L__BB0_1:
	shr.u32 	%r6, %r12, 1;
	bar.sync 	0;
	setp.ge.u32 	%p2, %r1, %r6;
	@%p2 bra 	$L__BB0_3;
	shl.b32 	%r10, %r6, 2;
	add.s32 	%r11, %r4, %r10;
	ld.shared.f32 	%f2, [%r11];
	ld.shared.f32 	%f3, [%r4];
	add.f32 	%f4, %f2, %f3;
	st.shared.f32 	[%r4], %f4;
$L__BB0_3:
	setp.gt.u32 	%p3, %r12, 3;
	mov.u32 	%r12, %r6;
	@%p3 bra 	$L__BB0_1;
$L__BB0_4:
	setp.ne.s32 	%p4, %r1, 0;
	@%p4 bra 	$L__BB0_6;
	ld.shared.f32 	%f5, [_ZZ9reductionPfS_E10smem_array];
	cvta.to.global.u64 	%rd6, %rd1;
	mul.wide.u32 	%rd7, %r2, 4;
	add.s64 	%rd8, %rd6, %rd7;
	st.global.f32 	[%rd8], %f5;
$L__BB0_6:
	ret;

}


// ===== COMPILED SASS (sm_100) =====

	.target	sm_100

	.elftype	@"ET_EXEC"


//--------------------- .note.nv.tkinfo           --------------------------
	.section	.note.nv.tkinfo,"",@"SHT_NOTE"
	.sectionflags	@"SHF_NOTE_NV_TKINFO"
	.tkinfo
        /*0018*/ 	.word	0x00000002
        /*0030*/ 	.string	""
        /*0030*/ 	.string	"ptxas"
        /*0030*/ 	.string	"Cuda compilation tools, release 13.0, V13.0.88"
        /*0030*/ 	.string	"Build cuda_13.0.r13.0/compiler.36424714_0"
        /*0030*/ 	.string	"-arch sm_100 -m 64 "



//--------------------- .note.nv.cuinfo           --------------------------
	.section	.note.nv.cuinfo,"",@"SHT_NOTE"
	.sectionflags	@"SHF_NOTE_NV_CUINFO"
        /*0018*/ 	.short	0x0002
        /*001a*/ 	.short	0x0064
        /*001c*/ 	.short	0x0082
	.zero		2


//--------------------- .nv.info                  --------------------------
	.section	.nv.info,"",@"SHT_CUDA_INFO"
	.align	4


	//----- nvinfo : EIATTR_REGCOUNT
	.align		4
        /*0000*/ 	.byte	0x04, 0x2f
        /*0002*/ 	.short	(.L_10 - .L_9)
	.align		4
.L_9:
        /*0004*/ 	.word	index@(_Z9reductionPfS_)
        /*0008*/ 	.word	0x0000000b


	//----- nvinfo : EIATTR_FRAME_SIZE
	.align		4
.L_10:
        /*000c*/ 	.byte	0x04, 0x11
        /*000e*/ 	.short	(.L_12 - .L_11)
	.align		4
.L_11:
        /*0010*/ 	.word	index@(_Z9reductionPfS_)
        /*0014*/ 	.word	0x00000000


	//----- nvinfo : EIATTR_MIN_STACK_SIZE
	.align		4
.L_12:
        /*0018*/ 	.byte	0x04, 0x12
        /*001a*/ 	.short	(.L_14 - .L_13)
	.align		4
.L_13:
        /*001c*/ 	.word	index@(_Z9reductionPfS_)
        /*0020*/ 	.word	0x00000000
.L_14:


//--------------------- .nv.compat                --------------------------
	.section	.nv.compat,"",@"SHT_CUDA_COMPAT_INFO"
	.align	4
        /*0000*/ 	.byte	0x02, 0x09, 0x00, 0x00, 0x02, 0x02, 0x01, 0x00, 0x02, 0x05, 0x05, 0x00, 0x03, 0x07, 0x01, 0x01
        /*0010*/ 	.byte	0x02, 0x03, 0x00, 0x00, 0x02, 0x06, 0x01, 0x00, 0x04, 0x0b, 0x08, 0x00, 0x09, 0x00, 0x00, 0x00
        /*0020*/ 	.byte	0x00, 0x00, 0x00, 0x00


//--------------------- .nv.info._Z9reductionPfS_ --------------------------
	.section	.nv.info._Z9reductionPfS_,"",@"SHT_CUDA_INFO"
	.sectionflags	@""
	.align	4


	//----- nvinfo : EIATTR_CUDA_API_VERSION
	.align		4
        /*0000*/ 	.byte	0x04, 0x37
        /*0002*/ 	.short	(.L_16 - .L_15)
.L_15:
        /*0004*/ 	.word	0x00000082


	//----- nvinfo : EIATTR_KPARAM_INFO
	.align		4
.L_16:
        /*0008*/ 	.byte	0x04, 0x17
        /*000a*/ 	.short	(.L_18 - .L_17)
.L_17:
        /*000c*/ 	.word	0x00000000
        /*0010*/ 	.short	0x0001
        /*0012*/ 	.short	0x0008
        /*0014*/ 	.byte	0x00, 0xf5, 0x21, 0x00


	//----- nvinfo : EIATTR_KPARAM_INFO
	.align		4
.L_18:
        /*0018*/ 	.byte	0x04, 0x17
        /*001a*/ 	.short	(.L_20 - .L_19)
.L_19:
        /*001c*/ 	.word	0x00000000
        /*0020*/ 	.short	0x0000
        /*0022*/ 	.short	0x0000
        /*0024*/ 	.byte	0x00, 0xf5, 0x21, 0x00


	//----- nvinfo : EIATTR_SPARSE_MMA_MASK
	.align		4
.L_20:
        /*0028*/ 	.byte	0x03, 0x50
        /*002a*/ 	.short	0x0000


	//----- nvinfo : EIATTR_MAXREG_COUNT
	.align		4
        /*002c*/ 	.byte	0x03, 0x1b
        /*002e*/ 	.short	0x00ff


	//----- nvinfo : EIATTR_NUM_BARRIERS
	.align		4
        /*0030*/ 	.byte	0x02, 0x4c
        /*0032*/ 	.byte	0x01
	.zero		1


	//----- nvinfo : EIATTR_MERCURY_ISA_VERSION
	.align		4
        /*0034*/ 	.byte	0x03, 0x5f
        /*0036*/ 	.short	0x0101


	//----- nvinfo : EIATTR_VRC_CTA_INIT_COUNT
	.align		4
        /*0038*/ 	.byte	0x02, 0x4a
	.zero		1
	.zero		1


	//----- nvinfo : EIATTR_EXIT_INSTR_OFFSETS
	.align		4
        /*003c*/ 	.byte	0x04, 0x1c
        /*003e*/ 	.short	(.L_22 - .L_21)


	//   ....[0]....
.L_21:
        /*0040*/ 	.word	0x000001e0


	//   ....[1]....
        /*0044*/ 	.word	0x00000260


	//----- nvinfo : EIATTR_CBANK_PARAM_SIZE
	.align		4
.L_22:
        /*0048*/ 	.byte	0x03, 0x19
        /*004a*/ 	.short	0x0010


	//----- nvinfo : EIATTR_PARAM_CBANK
	.align		4
        /*004c*/ 	.byte	0x04, 0x0a
        /*004e*/ 	.short	(.L_24 - .L_23)
	.align		4
.L_23:
        /*0050*/ 	.word	index@(.nv.constant0._Z9reductionPfS_)
        /*0054*/ 	.short	0x0380
        /*0056*/ 	.short	0x0010


	//----- nvinfo : EIATTR_SW_WAR
	.align		4
.L_24:
        /*0058*/ 	.byte	0x04, 0x36
        /*005a*/ 	.short	(.L_26 - .L_25)
.L_25:
        /*005c*/ 	.word	0x00000008
.L_26:


//--------------------- .nv.callgraph             --------------------------
	.section	.nv.callgraph,"",@"SHT_CUDA_CALLGRAPH"
	.align	4
	.sectionentsize	8
	.align		4
        /*0000*/ 	.word	0x00000000
	.align		4
        /*0004*/ 	.word	0xffffffff
	.align		4
        /*0008*/ 	.word	0x00000000
	.align		4
        /*000c*/ 	.word	0xfffffffe
	.align		4
        /*0010*/ 	.word	0x00000000
	.align		4
        /*0014*/ 	.word	0xfffffffd
	.align		4
        /*0018*/ 	.word	0x00000000
	.align		4
        /*001c*/ 	.word	0xfffffffc


//--------------------- .nv.constant4             --------------------------
	.section	.nv.constant4,"a",@progbits
	.align	8
	.align		8
.nv.constant4:
        /*0000*/ 	.dword	precalc_xorwow_matrix
	.align		8
        /*0008*/ 	.dword	precalc_xorwow_offset_matrix
	.align		8
        /*0010*/ 	.dword	mrg32k3aM1
	.align		8
        /*0018*/ 	.dword	mrg32k3aM2
	.align		8
        /*0020*/ 	.dword	mrg32k3aM1SubSeq
	.align		8
        /*0028*/ 	.dword	mrg32k3aM2SubSeq
	.align		8
        /*0030*/ 	.dword	mrg32k3aM1Seq
	.align		8
        /*0038*/ 	.dword	mrg32k3aM2Seq


//--------------------- .nv.constant3             --------------------------
	.section	.nv.constant3,"a",@progbits
	.align	8
.nv.constant3:
	.type		__cr_lgamma_table,@object
	.size		__cr_lgamma_table,(.L_8 - __cr_lgamma_table)
__cr_lgamma_table:
        /*0000*/ 	.byte	0x00, 0x00, 0x00, 0x00, 0x00, 0x00, 0x00, 0x00, 0x00, 0x00, 0x00, 0x00, 0x00, 0x00, 0x00, 0x00
        /*0010*/ 	.byte	0xef, 0x39, 0xfa, 0xfe, 0x42, 0x2e, 0xe6, 0x3f, 0x02, 0x20, 0x2a, 0xfa, 0x0b, 0xab, 0xfc, 0x3f
        /*0020*/ 	.byte	0xf9, 0x2c, 0x92, 0x7c, 0xa7, 0x6c, 0x09, 0x40, 0xc9, 0x79, 0x44, 0x3c, 0x64, 0x26, 0x13, 0x40
        /*0030*/ 	.byte	0xca, 0x01, 0xcf, 0x3a, 0x27, 0x51, 0x1a, 0x40, 0x30, 0xcc, 0x2d, 0xf3, 0xe1, 0x0c, 0x21, 0x40
        /*0040*/ 	.byte	0x0d, 0xb7, 0xfc, 0x82, 0x8e, 0x35, 0x25, 0x40
.L_8:


//--------------------- .text._Z9reductionPfS_    --------------------------
	.section	.text._Z9reductionPfS_,"ax",@progbits
	.align	128
        .global         _Z9reductionPfS_
        .type           _Z9reductionPfS_,@function
        .size           _Z9reductionPfS_,(.L_x_3 - _Z9reductionPfS_)
        .other          _Z9reductionPfS_,@"STO_CUDA_ENTRY STV_DEFAULT"
_Z9reductionPfS_:
.text._Z9reductionPfS_:
[----:B------:R-:W-:Y:S01]  /*0000*/  LDC R1, c[0x0][0x37c] ;  /* 0x0000df00ff017b82 */ /* 0x000fe20000000800 */
[----:B------:R-:W0:Y:S07]  /*0010*/  S2R R6, SR_TID.X ;  /* 0x0000000000067919 */ /* 0x000e2e0000002100 */
[----:B------:R-:W1:Y:S01]  /*0020*/  LDC.64 R2, c[0x0][0x380] ;  /* 0x0000e000ff027b82 */ /* 0x000e620000000a00 */
[----:B------:R-:W0:Y:S01]  /*0030*/  LDCU UR8, c[0x0][0x360] ;  /* 0x00006c00ff0877ac */ /* 0x000e220008000800 */
[----:B------:R-:W0:Y:S01]  /*0040*/  S2R R7, SR_CTAID.X ;  /* 0x0000000000077919 */ /* 0x000e220000002500 */
[----:B------:R-:W2:Y:S01]  /*0050*/  LDCU.64 UR6, c[0x0][0x358] ;  /* 0x00006b00ff0677ac */ /* 0x000ea20008000a00 */
[----:B0-----:R-:W-:-:S04]  /*0060*/  IMAD R5, R7, UR8, R6 ;  /* 0x0000000807057c24 */ /* 0x001fc8000f8e0206 */
[----:B-1----:R-:W-:-:S06]  /*0070*/  IMAD.WIDE R2, R5, 0x4, R2 ;  /* 0x0000000405027825 */ /* 0x002fcc00078e0202 */
[----:B--2---:R-:W2:Y:S01]  /*0080*/  LDG.E R2, desc[UR6][R2.64] ;  /* 0x0000000602027981 */ /* 0x004ea2000c1e1900 */
[----:B------:R-:W0:Y:S01]  /*0090*/  S2UR UR5, SR_CgaCtaId ;  /* 0x00000000000579c3 */ /* 0x000e220000008800 */
[----:B------:R-:W-:Y:S01]  /*00a0*/  UMOV UR4, 0x400 ;  /* 0x0000040000047882 */ /* 0x000fe20000000000 */
[----:B------:R-:W-:Y:S01]  /*00b0*/  UISETP.GE.U32.AND UP0, UPT, UR8, 0x2, UPT ;  /* 0x000000020800788c */ /* 0x000fe2000bf06070 */
[----:B------:R-:W-:Y:S01]  /*00c0*/  ISETP.NE.AND P0, PT, R6, RZ, PT ;  /* 0x000000ff0600720c */ /* 0x000fe20003f05270 */
[----:B0-----:R-:W-:-:S06]  /*00d0*/  ULEA UR4, UR5, UR4, 0x18 ;  /* 0x0000000405047291 */ /* 0x001fcc000f8ec0ff */
[----:B------:R-:W-:-:S05]  /*00e0*/  LEA R5, R6, UR4, 0x2 ;  /* 0x0000000406057c11 */ /* 0x000fca000f8e10ff */
[----:B--2---:R0:W-:Y:S01]  /*00f0*/  STS [R5], R2 ;  /* 0x0000000205007388 */ /* 0x0041e20000000800 */
[----:B------:R-:W-:Y:S06]  /*0100*/  BAR.SYNC.DEFER_BLOCKING 0x0 ;  /* 0x0000000000007b1d */ /* 0x000fec0000010000 */
[----:B------:R-:W-:Y:S05]  /*0110*/  BRA.U !UP0, `(.L_x_0) ;  /* 0x0000000108307547 */ /* 0x000fea000b800000 */
[----:B------:R-:W-:-:S07]  /*0120*/  IMAD.U32 R0, RZ, RZ, UR8 ;  /* 0x00000008ff007e24 */ /* 0x000fce000f8e00ff */
.L_x_1:
[----:B------:R-:W-:Y:S01]  /*0130*/  BAR.SYNC.DEFER_BLOCKING 0x0 ;  /* 0x0000000000007b1d */ /* 0x000fe20000010000 */
[----:B------:R-:W-:-:S04]  /*0140*/  SHF.R.U32.HI R8, RZ, 0x1, R0 ;  /* 0x00000001ff087819 */ /* 0x000fc80000011600 */
[----:B------:R-:W-:-:S13]  /*0150*/  ISETP.GE.U32.AND P1, PT, R6, R8, PT ;  /* 0x000000080600720c */ /* 0x000fda0003f26070 */
[----:B0-----:R-:W-:Y:S01]  /*0160*/  @!P1 LEA R2, R8, R5, 0x2 ;  /* 0x0000000508029211 */ /* 0x001fe200078e10ff */
[----:B------:R-:W-:Y:S05]  /*0170*/  @!P1 LDS R3, [R5] ;  /* 0x0000000005039984 */ /* 0x000fea0000000800 */
[----:B------:R-:W0:Y:S02]  /*0180*/  @!P1 LDS R2, [R2] ;  /* 0x0000000002029984 */ /* 0x000e240000000800 */
[----:B0-----:R-:W-:-:S05]  /*0190*/  @!P1 FADD R4, R2, R3 ;  /* 0x0000000302049221 */ /* 0x001fca0000000000 */
[----:B------:R1:W-:Y:S01]  /*01a0*/  @!P1 STS [R5], R4 ;  /* 0x0000000405009388 */ /* 0x0003e20000000800 */
[----:B------:R-:W-:Y:S01]  /*01b0*/  ISETP.GT.U32.AND P1, PT, R0, 0x3, PT ;  /* 0x000000030000780c */ /* 0x000fe20003f24070 */
[----:B------:R-:W-:-:S12]  /*01c0*/  IMAD.MOV.U32 R0, RZ, RZ, R8 ;  /* 0x000000ffff007224 */ /* 0x000fd800078e0008 */
[----:B-1----:R-:W-:Y:S05]  /*01d0*/  @P1 BRA `(.L_x_1) ;  /* 0xfffffffc00d41947 */ /* 0x002fea000383ffff */
.L_x_0:
[----:B------:R-:W-:Y:S05]  /*01e0*/  @P0 EXIT ;  /* 0x000000000000094d */ /* 0x000fea0003800000 */
[----:B------:R-:W1:Y:S01]  /*01f0*/  S2UR UR5, SR_CgaCtaId ;  /* 0x00000000000579c3 */ /* 0x000e620000008800 */
[----:B------:R-:W-:-:S07]  /*0200*/  UMOV UR4, 0x400 ;  /* 0x0000040000047882 */ /* 0x000fce0000000000 */
[----:B0-----:R-:W0:Y:S01]  /*0210*/  LDC.64 R2, c[0x0][0x388] ;  /* 0x0000e200ff027b82 */ /* 0x001e220000000a00 */
[----:B-1----:R-:W-:Y:S01]  /*0220*/  ULEA UR4, UR5, UR4, 0x18 ;  /* 0x0000000405047291 */ /* 0x002fe2000f8ec0ff */
[----:B0-----:R-:W-:-:S08]  /*0230*/  IMAD.WIDE.U32 R2, R7, 0x4, R2 ;  /* 0x0000000407027825 */ /* 0x001fd000078e0002 */
[----:B------:R-:W0:Y:S04]  /*0240*/  LDS R5, [UR4] ;  /* 0x00000004ff057984 */ /* 0x000e280008000800 */
[----:B0-----:R-:W-:Y:S01]  /*0250*/  STG.E desc[UR6][R2.64], R5 ;  /* 0x0000000502007986 */ /* 0x001fe2000c101906 */
[----:B------:R-:W-:Y:S05]  /*0260*/  EXIT ;  /* 0x000000000000794d */ /* 0x000fea0003800000 */
.L_x_2:
[----:B------:R-:W-:-:S00]  /*0270*/  BRA `(.L_x_2) ;  /* 0xfffffffc00fc7947 */ /* 0x000fc0000383ffff */
[----:B------:R-:W-:-:S00]  /*0280*/  NOP ;  /* 0x0000000000007918 */ /* 0x000fc00000000000 */
[----:B------:R-:W-:-:S00]  /*0290*/  NOP ;  /* 0x0000000000007918 */ /* 0x000fc00000000000 */
[----:B------:R-:W-:-:S00]  /*02a0*/  NOP ;  /* 0x0000000000007918 */ /* 0x000fc00000000000 */
[----:B------:R-:W-:-:S00]  /*02b0*/  NOP ;  /* 0x0000000000007918 */ /* 0x000fc00000000000 */
[----:B------:R-:W-:-:S00]  /*02c0*/  NOP ;  /* 0x0000000000007918 */ /* 0x000fc00000000000 */
[----:B------:R-:W-:-:S00]  /*02d0*/  NOP ;  /* 0x0000000000007918 */ /* 0x000fc00000000000 */
[----:B------:R-:W-:-:S00]  /*02e0*/  NOP ;  /* 0x0000000000007918 */ /* 0x000fc00000000000 */
[----:B------:R-:W-:-:S00]  /*02f0*/  NOP ;  /* 0x0000000000007918 */ /* 0x000fc00000000000 */
.L_x_3:


//--------------------- .nv.global.init           --------------------------
	.section	.nv.global.init,"aw",@progbits
	.align	4
.nv.global.init:
	.type		mrg32k3aM1SubSeq,@object
	.size		mrg32k3aM1SubSeq,(mrg32k3aM2SubSeq - mrg32k3aM1SubSeq)
mrg32k3aM1SubSeq:
        /*0000*/ 	.byte	0x0b, 0xcc, 0xee, 0x04, 0x73, 0x29, 0x8b, 0x6f, 0xf6, 0x53, 0x03, 0xf6, 0x23, 0xf6, 0xea, 0xda
        /* <DEDUP_REMOVED lines=125> */
	.type		mrg32k3aM2SubSeq,@object
	.size		mrg32k3aM2SubSeq,(mrg32k3aM1 - mrg32k3aM2SubSeq)
mrg32k3aM2SubSeq:
        /* <DEDUP_REMOVED lines=126> */
	.type		mrg32k3aM1,@object
	.size		mrg32k3aM1,(mrg32k3aM1Seq - mrg32k3aM1)
mrg32k3aM1:
        /* <DEDUP_REMOVED lines=144> */
	.type		mrg32k3aM1Seq,@object
	.size		mrg32k3aM1Seq,(mrg32k3aM2 - mrg32k3aM1Seq)
mrg32k3aM1Seq:
        /* <DEDUP_REMOVED lines=144> */
	.type		mrg32k3aM2,@object
	.size		mrg32k3aM2,(mrg32k3aM2Seq - mrg32k3aM2)
mrg32k3aM2:
        /* <DEDUP_REMOVED lines=144> */
	.type		mrg32k3aM2Seq,@object
	.size		mrg32k3aM2Seq,(precalc_xorwow_matrix - mrg32k3aM2Seq)
mrg32k3aM2Seq:
        /* <DEDUP_REMOVED lines=144> */
	.type		precalc_xorwow_matrix,@object
	.size		precalc_xorwow_matrix,(precalc_xorwow_offset_matrix - precalc_xorwow_matrix)
precalc_xorwow_matrix:
        /* <DEDUP_REMOVED lines=6400> */
	.type		precalc_xorwow_offset_matrix,@object
	.size		precalc_xorwow_offset_matrix,(.L_1 - precalc_xorwow_offset_matrix)
precalc_xorwow_offset_matrix:
        /* <DEDUP_REMOVED lines=6400> */
.L_1:


//--------------------- .nv.shared._Z9reductionPfS_ --------------------------
	.section	.nv.shared._Z9reductionPfS_,"aw",@nobits
	.sectionflags	@""
	.align	4
.nv.shared._Z9reductionPfS_:
	.zero		5120


//--------------------- .nv.shared.reserved.0     --------------------------
	.section	.nv.shared.reserved.0,"aw",@nobits
	.weak		__nv_reservedSMEM_offset_0_alias
	.size		__nv_reservedSMEM_offset_0_alias, 0, 64
	.other		__nv_reservedSMEM_offset_0_alias,@"STO_CUDA_RESERVED_SHARED STV_DEFAULT"
__nv_reservedSMEM_offset_0_alias:
	.zero		0
	.zero		64


//--------------------- .nv.constant0._Z9reductionPfS_ --------------------------
	.section	.nv.constant0._Z9reductionPfS_,"a",@progbits
	.sectionflags	@""
	.align	4
.nv.constant0._Z9reductionPfS_:
	.zero		912


//--------------------- SYMBOLS --------------------------

	.type		.nv.reservedSmem.offset0,@object
	.size		.nv.reservedSmem.offset0,0x4
	.type		.nv.reservedSmem.cap,@object
	.size		.nv.reservedSmem.cap,0x4
